	.headerflags	@"EF_CUDA_TEXMODE_UNIFIED EF_CUDA_64BIT_ADDRESS EF_CUDA_ACCELERATORS EF_CUDA_SM90 EF_CUDA_VIRTUAL_SM(EF_CUDA_SM90)"
	.elftype	@"ET_EXEC"


//--------------------- .nv.info                  --------------------------
	.section	.nv.info,"",@"SHT_CUDA_INFO"
	.align	4


	//----- nvinfo : EIATTR_REGCOUNT
	.align		4
        /*0000*/ 	.byte	0x04, 0x2f
        /*0002*/ 	.short	(.L_1 - .L_0)
	.align		4
.L_0:
        /*0004*/ 	.word	index@(triton_poi_fused__to_copy_6)
        /*0008*/ 	.word	0x0000000a


	//----- nvinfo : EIATTR_MIN_STACK_SIZE
	.align		4
.L_1:
        /*000c*/ 	.byte	0x04, 0x12
        /*000e*/ 	.short	(.L_3 - .L_2)
	.align		4
.L_2:
        /*0010*/ 	.word	index@(triton_poi_fused__to_copy_6)
        /*0014*/ 	.word	0x00000000


	//----- nvinfo : EIATTR_FRAME_SIZE
	.align		4
.L_3:
        /*0018*/ 	.byte	0x04, 0x11
        /*001a*/ 	.short	(.L_5 - .L_4)
	.align		4
.L_4:
        /*001c*/ 	.word	index@(triton_poi_fused__to_copy_6)
        /*0020*/ 	.word	0x00000000


	//----- nvinfo : EIATTR_MIN_STACK_SIZE
	.align		4
.L_5:
        /*0024*/ 	.byte	0x04, 0x12
        /*0026*/ 	.short	(.L_7 - .L_6)
	.align		4
.L_6:
        /*0028*/ 	.word	index@(triton_poi_fused__to_copy_6)
        /*002c*/ 	.word	0x00000000
.L_7:


//--------------------- .nv.info.triton_poi_fused__to_copy_6 --------------------------
	.section	.nv.info.triton_poi_fused__to_copy_6,"",@"SHT_CUDA_INFO"
	.sectionflags	@""
	.align	4


	//----- nvinfo : EIATTR_CUDA_API_VERSION
	.align		4
        /*0000*/ 	.byte	0x04, 0x37
        /*0002*/ 	.short	(.L_9 - .L_8)
.L_8:
        /*0004*/ 	.word	0x0000007c


	//----- nvinfo : EIATTR_KPARAM_INFO
	.align		4
.L_9:
        /*0008*/ 	.byte	0x04, 0x17
        /*000a*/ 	.short	(.L_11 - .L_10)
.L_10:
        /*000c*/ 	.word	0x00000000
        /*0010*/ 	.short	0x0001
        /*0012*/ 	.short	0x0008
        /*0014*/ 	.byte	0x00, 0xf0, 0x11, 0x00


	//----- nvinfo : EIATTR_KPARAM_INFO
	.align		4
.L_11:
        /*0018*/ 	.byte	0x04, 0x17
        /*001a*/ 	.short	(.L_13 - .L_12)
.L_12:
        /*001c*/ 	.word	0x00000000
        /*0020*/ 	.short	0x0000
        /*0022*/ 	.short	0x0000
        /*0024*/ 	.byte	0x00, 0xf4, 0x21, 0x00


	//----- nvinfo : EIATTR_SPARSE_MMA_MASK
	.align		4
.L_13:
        /*0028*/ 	.byte	0x03, 0x50
        /*002a*/ 	.short	0x0000


	//----- nvinfo : EIATTR_MAXREG_COUNT
	.align		4
        /*002c*/ 	.byte	0x03, 0x1b
        /*002e*/ 	.short	0x00ff


	//----- nvinfo : EIATTR_EXIT_INSTR_OFFSETS
	.align		4
        /*0030*/ 	.byte	0x04, 0x1c
        /*0032*/ 	.short	(.L_15 - .L_14)


	//   ....[0]....
.L_14:
        /*0034*/ 	.word	0x00000170


	//   ....[1]....
        /*0038*/ 	.word	0x000001a0


	//----- nvinfo : EIATTR_REQNTID
	.align		4
.L_15:
        /*003c*/ 	.byte	0x04, 0x10
        /*003e*/ 	.short	(.L_17 - .L_16)
.L_16:
        /*0040*/ 	.word	0x00000020
        /*0044*/ 	.word	0x00000001
        /*0048*/ 	.word	0x00000001


	//----- nvinfo : EIATTR_CBANK_PARAM_SIZE
	.align		4
.L_17:
        /*004c*/ 	.byte	0x03, 0x19
        /*004e*/ 	.short	0x000c


	//----- nvinfo : EIATTR_PARAM_CBANK
	.align		4
        /*0050*/ 	.byte	0x04, 0x0a
        /*0052*/ 	.short	(.L_19 - .L_18)
	.align		4
.L_18:
        /*0054*/ 	.word	index@(.nv.constant0.triton_poi_fused__to_copy_6)
        /*0058*/ 	.short	0x0210
        /*005a*/ 	.short	0x000c


	//----- nvinfo : EIATTR_SW_WAR
	.align		4
.L_19:
        /*005c*/ 	.byte	0x04, 0x36
        /*005e*/ 	.short	(.L_21 - .L_20)
.L_20:
        /*0060*/ 	.word	0x00000008
.L_21:


//--------------------- .nv.callgraph             --------------------------
	.section	.nv.callgraph,"",@"SHT_CUDA_CALLGRAPH"
	.align	4
	.sectionentsize	8
	.align		4
        /*0000*/ 	.word	0x00000000
	.align		4
        /*0004*/ 	.word	0xffffffff
	.align		4
        /*0008*/ 	.word	0x00000000
	.align		4
        /*000c*/ 	.word	0xfffffffe
	.align		4
        /*0010*/ 	.word	0x00000000
	.align		4
        /*0014*/ 	.word	0xfffffffd
	.align		4
        /*0018*/ 	.word	0x00000000
	.align		4
        /*001c*/ 	.word	0xfffffffc


//--------------------- .text.triton_poi_fused__to_copy_6 --------------------------
	.section	.text.triton_poi_fused__to_copy_6,"ax",@progbits
	.align	128
        .global         triton_poi_fused__to_copy_6
        .type           triton_poi_fused__to_copy_6,@function
        .size           triton_poi_fused__to_copy_6,(.L_x_1 - triton_poi_fused__to_copy_6)
        .other          triton_poi_fused__to_copy_6,@"STO_CUDA_ENTRY STV_DEFAULT"
triton_poi_fused__to_copy_6:
.text.triton_poi_fused__to_copy_6:
[----:B------:R-:W0:Y:S02]  /*0000*/  LDC R1, c[0x0][0x28] ;  /* 0x00000a00ff017b82 */ /* 0x000e240000000800 */
[----:B------:R-:W1:Y:S01]  /*0010*/  S2R R0, SR_TID.X ;  /* 0x0000000000007919 */ /* 0x000e620000002100 */
[----:B------:R-:W-:Y:S01]  /*0020*/  IMAD.MOV.U32 R7, RZ, RZ, 0x3e800000 ;  /* 0x3e800000ff077424 */ /* 0x000fe200078e00ff */
[----:B------:R-:W2:Y:S01]  /*0030*/  S2R R5, SR_CTAID.X ;  /* 0x0000000000057919 */ /* 0x000ea20000002500 */
[----:B-1----:R-:W-:-:S05]  /*0040*/  IMAD.SHL.U32 R0, R0, 0x2, RZ ;  /* 0x0000000200007824 */ /* 0x002fca00078e00ff */
[----:B------:R-:W-:-:S05]  /*0050*/  LOP3.LUT R0, R0, 0x3e, RZ, 0xc0, !PT ;  /* 0x0000003e00007812 */ /* 0x000fca00078ec0ff */
[----:B--2---:R-:W-:-:S05]  /*0060*/  IMAD R5, R5, 0x40, R0 ;  /* 0x0000004005057824 */ /* 0x004fca00078e0200 */
[----:B------:R-:W-:Y:S02]  /*0070*/  IADD3 R0, R5, 0x1, RZ ;  /* 0x0000000105007810 */ /* 0x000fe40007ffe0ff */
[----:B------:R-:W-:Y:S02]  /*0080*/  I2FP.F32.S32 R2, R5 ;  /* 0x0000000500027245 */ /* 0x000fe40000201400 */
[----:B------:R-:W-:Y:S02]  /*0090*/  I2FP.F32.S32 R0, R0 ;  /* 0x0000000000007245 */ /* 0x000fe40000201400 */
[----:B------:R-:W-:Y:S01]  /*00a0*/  ISETP.GE.AND P0, PT, R5, 0x40, PT ;  /* 0x000000400500780c */ /* 0x000fe20003f06270 */
[----:B------:R-:W-:Y:S02]  /*00b0*/  FADD R2, R2, 0.5 ;  /* 0x3f00000002027421 */ /* 0x000fe40000000000 */
[----:B------:R-:W-:Y:S02]  /*00c0*/  FADD R0, R0, 0.5 ;  /* 0x3f00000000007421 */ /* 0x000fe40000000000 */
[----:B------:R-:W-:-:S02]  /*00d0*/  FFMA R4, R2, R7, -0.5 ;  /* 0xbf00000002047423 */ /* 0x000fc40000000007 */
[----:B------:R-:W1:Y:S01]  /*00e0*/  LDC.64 R2, c[0x0][0x210] ;  /* 0x00008400ff027b82 */ /* 0x000e620000000a00 */
[----:B------:R-:W-:Y:S02]  /*00f0*/  FFMA R0, R0, R7, -0.5 ;  /* 0xbf00000000007423 */ /* 0x000fe40000000007 */
[----:B------:R-:W-:-:S03]  /*0100*/  FMNMX R4, RZ, R4, !PT ;  /* 0x00000004ff047209 */ /* 0x000fc60007800000 */
[----:B------:R-:W-:-:S03]  /*0110*/  FMNMX R0, RZ, R0, !PT ;  /* 0x00000000ff007209 */ /* 0x000fc60007800000 */
[----:B------:R-:W2:Y:S08]  /*0120*/  F2I.TRUNC.NTZ R4, R4 ;  /* 0x0000000400047305 */ /* 0x000eb0000020f100 */
[----:B------:R-:W3:Y:S01]  /*0130*/  F2I.TRUNC.NTZ R6, R0 ;  /* 0x0000000000067305 */ /* 0x000ee2000020f100 */
[----:B-1----:R-:W-:Y:S01]  /*0140*/  IMAD.WIDE R2, R5, 0x8, R2 ;  /* 0x0000000805027825 */ /* 0x002fe200078e0202 */
[----:B--2---:R-:W-:-:S02]  /*0150*/  SHF.R.S32.HI R5, RZ, 0x1f, R4 ;  /* 0x0000001fff057819 */ /* 0x004fc40000011404 */
[----:B---3--:R-:W-:Y:S01]  /*0160*/  SHF.R.S32.HI R7, RZ, 0x1f, R6 ;  /* 0x0000001fff077819 */ /* 0x008fe20000011406 */
[----:B------:R-:W-:Y:S06]  /*0170*/  @P0 EXIT ;  /* 0x000000000000094d */ /* 0x000fec0003800000 */
[----:B------:R-:W-:Y:S02]  /*0180*/  ULDC.64 UR4, c[0x0][0x208] ;  /* 0x0000820000047ab9 */ /* 0x000fe40000000a00 */
[----:B------:R-:W-:Y:S01]  /*0190*/  STG.E.128 desc[UR4][R2.64], R4 ;  /* 0x0000000402007986 */ /* 0x000fe2000c101d04 */
[----:B------:R-:W-:Y:S05]  /*01a0*/  EXIT ;  /* 0x000000000000794d */ /* 0x000fea0003800000 */
.L_x_0:
[----:B------:R-:W-:-:S00]  /*01b0*/  BRA `(.L_x_0) ;  /* 0xfffffffc00fc7947 */ /* 0x000fc0000383ffff */
[----:B------:R-:W-:-:S00]  /*01c0*/  NOP ;  /* 0x0000000000007918 */ /* 0x000fc00000000000 */
        /* <DEDUP_REMOVED lines=11> */
.L_x_1:


//--------------------- .nv.constant0.triton_poi_fused__to_copy_6 --------------------------
	.section	.nv.constant0.triton_poi_fused__to_copy_6,"a",@progbits
	.sectionflags	@""
	.align	4
.nv.constant0.triton_poi_fused__to_copy_6:
	.zero		540
